//
// Generated by NVIDIA NVVM Compiler
//
// Compiler Build ID: CL-36424714
// Cuda compilation tools, release 13.0, V13.0.88
// Based on NVVM 20.0.0
//

.version 9.0
.target sm_100
.address_size 64

	// .globl	_Z14vec_add_gpu_1dPfS_S_i

.visible .entry _Z14vec_add_gpu_1dPfS_S_i(
	.param .u64 .ptr .align 1 _Z14vec_add_gpu_1dPfS_S_i_param_0,
	.param .u64 .ptr .align 1 _Z14vec_add_gpu_1dPfS_S_i_param_1,
	.param .u64 .ptr .align 1 _Z14vec_add_gpu_1dPfS_S_i_param_2,
	.param .u32 _Z14vec_add_gpu_1dPfS_S_i_param_3
)
{
	.reg .pred 	%p<2>;
	.reg .b32 	%r<6>;
	.reg .b32 	%f<4>;
	.reg .b64 	%rd<11>;

	ld.param.u64 	%rd1, [_Z14vec_add_gpu_1dPfS_S_i_param_0];
	ld.param.u64 	%rd2, [_Z14vec_add_gpu_1dPfS_S_i_param_1];
	ld.param.u64 	%rd3, [_Z14vec_add_gpu_1dPfS_S_i_param_2];
	ld.param.u32 	%r2, [_Z14vec_add_gpu_1dPfS_S_i_param_3];
	mov.u32 	%r3, %ctaid.x;
	mov.u32 	%r4, %ntid.x;
	mov.u32 	%r5, %tid.x;
	mad.lo.s32 	%r1, %r3, %r4, %r5;
	setp.ge.s32 	%p1, %r1, %r2;
	@%p1 bra 	$L__BB0_2;
	cvta.to.global.u64 	%rd4, %rd1;
	cvta.to.global.u64 	%rd5, %rd2;
	cvta.to.global.u64 	%rd6, %rd3;
	mul.wide.s32 	%rd7, %r1, 4;
	add.s64 	%rd8, %rd4, %rd7;
	ld.global.f32 	%f1, [%rd8];
	add.s64 	%rd9, %rd5, %rd7;
	ld.global.f32 	%f2, [%rd9];
	add.f32 	%f3, %f1, %f2;
	add.s64 	%rd10, %rd6, %rd7;
	st.global.f32 	[%rd10], %f3;
$L__BB0_2:
	ret;

}
	// .globl	_Z14vec_add_gpu_3dPfS_S_iii
.visible .entry _Z14vec_add_gpu_3dPfS_S_iii(
	.param .u64 .ptr .align 1 _Z14vec_add_gpu_3dPfS_S_iii_param_0,
	.param .u64 .ptr .align 1 _Z14vec_add_gpu_3dPfS_S_iii_param_1,
	.param .u64 .ptr .align 1 _Z14vec_add_gpu_3dPfS_S_iii_param_2,
	.param .u32 _Z14vec_add_gpu_3dPfS_S_iii_param_3,
	.param .u32 _Z14vec_add_gpu_3dPfS_S_iii_param_4,
	.param .u32 _Z14vec_add_gpu_3dPfS_S_iii_param_5
)
{
	.reg .pred 	%p<7>;
	.reg .b32 	%r<22>;
	.reg .b32 	%f<4>;
	.reg .b64 	%rd<11>;

	ld.param.u64 	%rd1, [_Z14vec_add_gpu_3dPfS_S_iii_param_0];
	ld.param.u64 	%rd2, [_Z14vec_add_gpu_3dPfS_S_iii_param_1];
	ld.param.u64 	%rd3, [_Z14vec_add_gpu_3dPfS_S_iii_param_2];
	ld.param.u32 	%r5, [_Z14vec_add_gpu_3dPfS_S_iii_param_3];
	ld.param.u32 	%r8, [_Z14vec_add_gpu_3dPfS_S_iii_param_4];
	ld.param.u32 	%r7, [_Z14vec_add_gpu_3dPfS_S_iii_param_5];
	mov.u32 	%r9, %ctaid.x;
	mov.u32 	%r10, %ntid.x;
	mov.u32 	%r11, %tid.x;
	mad.lo.s32 	%r1, %r9, %r10, %r11;
	mov.u32 	%r12, %ctaid.y;
	mov.u32 	%r13, %ntid.y;
	mov.u32 	%r14, %tid.y;
	mad.lo.s32 	%r15, %r12, %r13, %r14;
	mov.u32 	%r16, %ctaid.z;
	mov.u32 	%r17, %ntid.z;
	mov.u32 	%r18, %tid.z;
	mad.lo.s32 	%r3, %r16, %r17, %r18;
	setp.ge.s32 	%p1, %r1, %r5;
	setp.ge.s32 	%p2, %r15, %r8;
	or.pred  	%p3, %p1, %p2;
	setp.ge.s32 	%p4, %r3, %r7;
	or.pred  	%p5, %p3, %p4;
	@%p5 bra 	$L__BB1_3;
	mad.lo.s32 	%r19, %r8, %r3, %r15;
	mad.lo.s32 	%r4, %r19, %r5, %r1;
	mul.lo.s32 	%r20, %r8, %r5;
	mul.lo.s32 	%r21, %r20, %r7;
	setp.ge.s32 	%p6, %r4, %r21;
	@%p6 bra 	$L__BB1_3;
	cvta.to.global.u64 	%rd4, %rd1;
	mul.wide.s32 	%rd5, %r4, 4;
	add.s64 	%rd6, %rd4, %rd5;
	ld.global.f32 	%f1, [%rd6];
	cvta.to.global.u64 	%rd7, %rd2;
	add.s64 	%rd8, %rd7, %rd5;
	ld.global.f32 	%f2, [%rd8];
	add.f32 	%f3, %f1, %f2;
	cvta.to.global.u64 	%rd9, %rd3;
	add.s64 	%rd10, %rd9, %rd5;
	st.global.f32 	[%rd10], %f3;
$L__BB1_3:
	ret;

}


// ===== COMPILED SASS (sm_100) =====

	.target	sm_100

	.elftype	@"ET_EXEC"


//--------------------- .note.nv.tkinfo           --------------------------
	.section	.note.nv.tkinfo,"",@"SHT_NOTE"
	.sectionflags	@"SHF_NOTE_NV_TKINFO"
	.tkinfo
        /*0018*/ 	.word	0x00000002
        /*0030*/ 	.string	""
        /*0030*/ 	.string	"ptxas"
        /*0030*/ 	.string	"Cuda compilation tools, release 13.0, V13.0.88"
        /*0030*/ 	.string	"Build cuda_13.0.r13.0/compiler.36424714_0"
        /*0030*/ 	.string	"-arch sm_100 -m 64 "



//--------------------- .note.nv.cuinfo           --------------------------
	.section	.note.nv.cuinfo,"",@"SHT_NOTE"
	.sectionflags	@"SHF_NOTE_NV_CUINFO"
        /*0018*/ 	.short	0x0002
        /*001a*/ 	.short	0x0064
        /*001c*/ 	.short	0x0082
	.zero		2


//--------------------- .nv.info                  --------------------------
	.section	.nv.info,"",@"SHT_CUDA_INFO"
	.align	4


	//----- nvinfo : EIATTR_REGCOUNT
	.align		4
        /*0000*/ 	.byte	0x04, 0x2f
        /*0002*/ 	.short	(.L_1 - .L_0)
	.align		4
.L_0:
        /*0004*/ 	.word	index@(_Z14vec_add_gpu_1dPfS_S_i)
        /*0008*/ 	.word	0x0000000c


	//----- nvinfo : EIATTR_FRAME_SIZE
	.align		4
.L_1:
        /*000c*/ 	.byte	0x04, 0x11
        /*000e*/ 	.short	(.L_3 - .L_2)
	.align		4
.L_2:
        /*0010*/ 	.word	index@(_Z14vec_add_gpu_1dPfS_S_i)
        /*0014*/ 	.word	0x00000000


	//----- nvinfo : EIATTR_REGCOUNT
	.align		4
.L_3:
        /*0018*/ 	.byte	0x04, 0x2f
        /*001a*/ 	.short	(.L_5 - .L_4)
	.align		4
.L_4:
        /*001c*/ 	.word	index@(_Z14vec_add_gpu_3dPfS_S_iii)
        /*0020*/ 	.word	0x0000000c


	//----- nvinfo : EIATTR_FRAME_SIZE
	.align		4
.L_5:
        /*0024*/ 	.byte	0x04, 0x11
        /*0026*/ 	.short	(.L_7 - .L_6)
	.align		4
.L_6:
        /*0028*/ 	.word	index@(_Z14vec_add_gpu_3dPfS_S_iii)
        /*002c*/ 	.word	0x00000000


	//----- nvinfo : EIATTR_MIN_STACK_SIZE
	.align		4
.L_7:
        /*0030*/ 	.byte	0x04, 0x12
        /*0032*/ 	.short	(.L_9 - .L_8)
	.align		4
.L_8:
        /*0034*/ 	.word	index@(_Z14vec_add_gpu_3dPfS_S_iii)
        /*0038*/ 	.word	0x00000000


	//----- nvinfo : EIATTR_MIN_STACK_SIZE
	.align		4
.L_9:
        /*003c*/ 	.byte	0x04, 0x12
        /*003e*/ 	.short	(.L_11 - .L_10)
	.align		4
.L_10:
        /*0040*/ 	.word	index@(_Z14vec_add_gpu_1dPfS_S_i)
        /*0044*/ 	.word	0x00000000
.L_11:


//--------------------- .nv.compat                --------------------------
	.section	.nv.compat,"",@"SHT_CUDA_COMPAT_INFO"
	.align	4
        /*0000*/ 	.byte	0x02, 0x09, 0x00, 0x00, 0x02, 0x02, 0x01, 0x00, 0x02, 0x05, 0x05, 0x00, 0x03, 0x07, 0x01, 0x01
        /*0010*/ 	.byte	0x02, 0x03, 0x00, 0x00, 0x02, 0x06, 0x01, 0x00, 0x04, 0x0b, 0x08, 0x00, 0x09, 0x00, 0x00, 0x00
        /*0020*/ 	.byte	0x00, 0x00, 0x00, 0x00


//--------------------- .nv.info._Z14vec_add_gpu_3dPfS_S_iii --------------------------
	.section	.nv.info._Z14vec_add_gpu_3dPfS_S_iii,"",@"SHT_CUDA_INFO"
	.sectionflags	@""
	.align	4


	//----- nvinfo : EIATTR_CUDA_API_VERSION
	.align		4
        /*0000*/ 	.byte	0x04, 0x37
        /*0002*/ 	.short	(.L_13 - .L_12)
.L_12:
        /*0004*/ 	.word	0x00000082


	//----- nvinfo : EIATTR_KPARAM_INFO
	.align		4
.L_13:
        /*0008*/ 	.byte	0x04, 0x17
        /*000a*/ 	.short	(.L_15 - .L_14)
.L_14:
        /*000c*/ 	.word	0x00000000
        /*0010*/ 	.short	0x0005
        /*0012*/ 	.short	0x0020
        /*0014*/ 	.byte	0x00, 0xf0, 0x11, 0x00


	//----- nvinfo : EIATTR_KPARAM_INFO
	.align		4
.L_15:
        /*0018*/ 	.byte	0x04, 0x17
        /*001a*/ 	.short	(.L_17 - .L_16)
.L_16:
        /*001c*/ 	.word	0x00000000
        /*0020*/ 	.short	0x0004
        /*0022*/ 	.short	0x001c
        /*0024*/ 	.byte	0x00, 0xf0, 0x11, 0x00


	//----- nvinfo : EIATTR_KPARAM_INFO
	.align		4
.L_17:
        /*0028*/ 	.byte	0x04, 0x17
        /*002a*/ 	.short	(.L_19 - .L_18)
.L_18:
        /*002c*/ 	.word	0x00000000
        /*0030*/ 	.short	0x0003
        /*0032*/ 	.short	0x0018
        /*0034*/ 	.byte	0x00, 0xf0, 0x11, 0x00


	//----- nvinfo : EIATTR_KPARAM_INFO
	.align		4
.L_19:
        /*0038*/ 	.byte	0x04, 0x17
        /*003a*/ 	.short	(.L_21 - .L_20)
.L_20:
        /*003c*/ 	.word	0x00000000
        /*0040*/ 	.short	0x0002
        /*0042*/ 	.short	0x0010
        /*0044*/ 	.byte	0x00, 0xf5, 0x21, 0x00


	//----- nvinfo : EIATTR_KPARAM_INFO
	.align		4
.L_21:
        /*0048*/ 	.byte	0x04, 0x17
        /*004a*/ 	.short	(.L_23 - .L_22)
.L_22:
        /*004c*/ 	.word	0x00000000
        /*0050*/ 	.short	0x0001
        /*0052*/ 	.short	0x0008
        /*0054*/ 	.byte	0x00, 0xf5, 0x21, 0x00


	//----- nvinfo : EIATTR_KPARAM_INFO
	.align		4
.L_23:
        /*0058*/ 	.byte	0x04, 0x17
        /*005a*/ 	.short	(.L_25 - .L_24)
.L_24:
        /*005c*/ 	.word	0x00000000
        /*0060*/ 	.short	0x0000
        /*0062*/ 	.short	0x0000
        /*0064*/ 	.byte	0x00, 0xf5, 0x21, 0x00


	//----- nvinfo : EIATTR_SPARSE_MMA_MASK
	.align		4
.L_25:
        /*0068*/ 	.byte	0x03, 0x50
        /*006a*/ 	.short	0x0000


	//----- nvinfo : EIATTR_MAXREG_COUNT
	.align		4
        /*006c*/ 	.byte	0x03, 0x1b
        /*006e*/ 	.short	0x00ff


	//----- nvinfo : EIATTR_MERCURY_ISA_VERSION
	.align		4
        /*0070*/ 	.byte	0x03, 0x5f
        /*0072*/ 	.short	0x0101


	//----- nvinfo : EIATTR_VRC_CTA_INIT_COUNT
	.align		4
        /*0074*/ 	.byte	0x02, 0x4a
	.zero		1
	.zero		1


	//----- nvinfo : EIATTR_EXIT_INSTR_OFFSETS
	.align		4
        /*0078*/ 	.byte	0x04, 0x1c
        /*007a*/ 	.short	(.L_27 - .L_26)


	//   ....[0]....
.L_26:
        /*007c*/ 	.word	0x00000120


	//   ....[1]....
        /*0080*/ 	.word	0x00000180


	//   ....[2]....
        /*0084*/ 	.word	0x00000240


	//----- nvinfo : EIATTR_CBANK_PARAM_SIZE
	.align		4
.L_27:
        /*0088*/ 	.byte	0x03, 0x19
        /*008a*/ 	.short	0x0024


	//----- nvinfo : EIATTR_PARAM_CBANK
	.align		4
        /*008c*/ 	.byte	0x04, 0x0a
        /*008e*/ 	.short	(.L_29 - .L_28)
	.align		4
.L_28:
        /*0090*/ 	.word	index@(.nv.constant0._Z14vec_add_gpu_3dPfS_S_iii)
        /*0094*/ 	.short	0x0380
        /*0096*/ 	.short	0x0024


	//----- nvinfo : EIATTR_SW_WAR
	.align		4
.L_29:
        /*0098*/ 	.byte	0x04, 0x36
        /*009a*/ 	.short	(.L_31 - .L_30)
.L_30:
        /*009c*/ 	.word	0x00000008
.L_31:


//--------------------- .nv.info._Z14vec_add_gpu_1dPfS_S_i --------------------------
	.section	.nv.info._Z14vec_add_gpu_1dPfS_S_i,"",@"SHT_CUDA_INFO"
	.sectionflags	@""
	.align	4


	//----- nvinfo : EIATTR_CUDA_API_VERSION
	.align		4
        /*0000*/ 	.byte	0x04, 0x37
        /*0002*/ 	.short	(.L_33 - .L_32)
.L_32:
        /*0004*/ 	.word	0x00000082


	//----- nvinfo : EIATTR_KPARAM_INFO
	.align		4
.L_33:
        /*0008*/ 	.byte	0x04, 0x17
        /*000a*/ 	.short	(.L_35 - .L_34)
.L_34:
        /*000c*/ 	.word	0x00000000
        /*0010*/ 	.short	0x0003
        /*0012*/ 	.short	0x0018
        /*0014*/ 	.byte	0x00, 0xf0, 0x11, 0x00


	//----- nvinfo : EIATTR_KPARAM_INFO
	.align		4
.L_35:
        /*0018*/ 	.byte	0x04, 0x17
        /*001a*/ 	.short	(.L_37 - .L_36)
.L_36:
        /*001c*/ 	.word	0x00000000
        /*0020*/ 	.short	0x0002
        /*0022*/ 	.short	0x0010
        /*0024*/ 	.byte	0x00, 0xf5, 0x21, 0x00


	//----- nvinfo : EIATTR_KPARAM_INFO
	.align		4
.L_37:
        /*0028*/ 	.byte	0x04, 0x17
        /*002a*/ 	.short	(.L_39 - .L_38)
.L_38:
        /*002c*/ 	.word	0x00000000
        /*0030*/ 	.short	0x0001
        /*0032*/ 	.short	0x0008
        /*0034*/ 	.byte	0x00, 0xf5, 0x21, 0x00


	//----- nvinfo : EIATTR_KPARAM_INFO
	.align		4
.L_39:
        /*0038*/ 	.byte	0x04, 0x17
        /*003a*/ 	.short	(.L_41 - .L_40)
.L_40:
        /*003c*/ 	.word	0x00000000
        /*0040*/ 	.short	0x0000
        /*0042*/ 	.short	0x0000
        /*0044*/ 	.byte	0x00, 0xf5, 0x21, 0x00


	//----- nvinfo : EIATTR_SPARSE_MMA_MASK
	.align		4
.L_41:
        /*0048*/ 	.byte	0x03, 0x50
        /*004a*/ 	.short	0x0000


	//----- nvinfo : EIATTR_MAXREG_COUNT
	.align		4
        /*004c*/ 	.byte	0x03, 0x1b
        /*004e*/ 	.short	0x00ff


	//----- nvinfo : EIATTR_MERCURY_ISA_VERSION
	.align		4
        /*0050*/ 	.byte	0x03, 0x5f
        /*0052*/ 	.short	0x0101


	//----- nvinfo : EIATTR_VRC_CTA_INIT_COUNT
	.align		4
        /*0054*/ 	.byte	0x02, 0x4a
	.zero		1
	.zero		1


	//----- nvinfo : EIATTR_EXIT_INSTR_OFFSETS
	.align		4
        /*0058*/ 	.byte	0x04, 0x1c
        /*005a*/ 	.short	(.L_43 - .L_42)


	//   ....[0]....
.L_42:
        /*005c*/ 	.word	0x00000070


	//   ....[1]....
        /*0060*/ 	.word	0x00000130


	//----- nvinfo : EIATTR_CBANK_PARAM_SIZE
	.align		4
.L_43:
        /*0064*/ 	.byte	0x03, 0x19
        /*0066*/ 	.short	0x001c


	//----- nvinfo : EIATTR_PARAM_CBANK
	.align		4
        /*0068*/ 	.byte	0x04, 0x0a
        /*006a*/ 	.short	(.L_45 - .L_44)
	.align		4
.L_44:
        /*006c*/ 	.word	index@(.nv.constant0._Z14vec_add_gpu_1dPfS_S_i)
        /*0070*/ 	.short	0x0380
        /*0072*/ 	.short	0x001c


	//----- nvinfo : EIATTR_SW_WAR
	.align		4
.L_45:
        /*0074*/ 	.byte	0x04, 0x36
        /*0076*/ 	.short	(.L_47 - .L_46)
.L_46:
        /*0078*/ 	.word	0x00000008
.L_47:


//--------------------- .nv.callgraph             --------------------------
	.section	.nv.callgraph,"",@"SHT_CUDA_CALLGRAPH"
	.align	4
	.sectionentsize	8
	.align		4
        /*0000*/ 	.word	0x00000000
	.align		4
        /*0004*/ 	.word	0xffffffff
	.align		4
        /*0008*/ 	.word	0x00000000
	.align		4
        /*000c*/ 	.word	0xfffffffe
	.align		4
        /*0010*/ 	.word	0x00000000
	.align		4
        /*0014*/ 	.word	0xfffffffd
	.align		4
        /*0018*/ 	.word	0x00000000
	.align		4
        /*001c*/ 	.word	0xfffffffc


//--------------------- .text._Z14vec_add_gpu_3dPfS_S_iii --------------------------
	.section	.text._Z14vec_add_gpu_3dPfS_S_iii,"ax",@progbits
	.align	128
        .global         _Z14vec_add_gpu_3dPfS_S_iii
        .type           _Z14vec_add_gpu_3dPfS_S_iii,@function
        .size           _Z14vec_add_gpu_3dPfS_S_iii,(.L_x_2 - _Z14vec_add_gpu_3dPfS_S_iii)
        .other          _Z14vec_add_gpu_3dPfS_S_iii,@"STO_CUDA_ENTRY STV_DEFAULT"
_Z14vec_add_gpu_3dPfS_S_iii:
.text._Z14vec_add_gpu_3dPfS_S_iii:
[----:B------:R-:W-:Y:S01]  /*0000*/  LDC R1, c[0x0][0x37c] ;  /* 0x0000df00ff017b82 */ /* 0x000fe20000000800 */
[----:B------:R-:W0:Y:S07]  /*0010*/  S2R R5, SR_TID.Y ;  /* 0x0000000000057919 */ /* 0x000e2e0000002200 */
[----:B------:R-:W1:Y:S01]  /*0020*/  LDC R0, c[0x0][0x360] ;  /* 0x0000d800ff007b82 */ /* 0x000e620000000800 */
[----:B------:R-:W2:Y:S01]  /*0030*/  LDCU.64 UR8, c[0x0][0x398] ;  /* 0x00007300ff0877ac */ /* 0x000ea20008000a00 */
[----:B------:R-:W1:Y:S01]  /*0040*/  S2R R3, SR_TID.X ;  /* 0x0000000000037919 */ /* 0x000e620000002100 */
[----:B------:R-:W3:Y:S01]  /*0050*/  LDCU UR7, c[0x0][0x3a0] ;  /* 0x00007400ff0777ac */ /* 0x000ee20008000800 */
[----:B------:R-:W4:Y:S04]  /*0060*/  S2R R7, SR_TID.Z ;  /* 0x0000000000077919 */ /* 0x000f280000002300 */
[----:B------:R-:W0:Y:S08]  /*0070*/  S2UR UR5, SR_CTAID.Y ;  /* 0x00000000000579c3 */ /* 0x000e300000002600 */
[----:B------:R-:W0:Y:S08]  /*0080*/  LDC R2, c[0x0][0x364] ;  /* 0x0000d900ff027b82 */ /* 0x000e300000000800 */
[----:B------:R-:W1:Y:S08]  /*0090*/  S2UR UR4, SR_CTAID.X ;  /* 0x00000000000479c3 */ /* 0x000e700000002500 */
[----:B------:R-:W4:Y:S08]  /*00a0*/  S2UR UR6, SR_CTAID.Z ;  /* 0x00000000000679c3 */ /* 0x000f300000002700 */
[----:B------:R-:W4:Y:S01]  /*00b0*/  LDC R4, c[0x0][0x368] ;  /* 0x0000da00ff047b82 */ /* 0x000f220000000800 */
[----:B0-----:R-:W-:-:S05]  /*00c0*/  IMAD R2, R2, UR5, R5 ;  /* 0x0000000502027c24 */ /* 0x001fca000f8e0205 */
[----:B--2---:R-:W-:Y:S01]  /*00d0*/  ISETP.GE.AND P0, PT, R2, UR9, PT ;  /* 0x0000000902007c0c */ /* 0x004fe2000bf06270 */
[----:B-1----:R-:W-:-:S05]  /*00e0*/  IMAD R0, R0, UR4, R3 ;  /* 0x0000000400007c24 */ /* 0x002fca000f8e0203 */
[----:B------:R-:W-:Y:S01]  /*00f0*/  ISETP.GE.OR P0, PT, R0, UR8, P0 ;  /* 0x0000000800007c0c */ /* 0x000fe20008706670 */
[----:B----4-:R-:W-:-:S05]  /*0100*/  IMAD R3, R4, UR6, R7 ;  /* 0x0000000604037c24 */ /* 0x010fca000f8e0207 */
[----:B---3--:R-:W-:-:S13]  /*0110*/  ISETP.GE.OR P0, PT, R3, UR7, P0 ;  /* 0x0000000703007c0c */ /* 0x008fda0008706670 */
[----:B------:R-:W-:Y:S05]  /*0120*/  @P0 EXIT ;  /* 0x000000000000094d */ /* 0x000fea0003800000 */
[----:B------:R-:W-:Y:S02]  /*0130*/  UIMAD UR4, UR9, UR8, URZ ;  /* 0x00000008090472a4 */ /* 0x000fe4000f8e02ff */
[----:B------:R-:W-:Y:S02]  /*0140*/  IMAD R3, R3, UR9, R2 ;  /* 0x0000000903037c24 */ /* 0x000fe4000f8e0202 */
[----:B------:R-:W-:Y:S02]  /*0150*/  UIMAD UR4, UR4, UR7, URZ ;  /* 0x00000007040472a4 */ /* 0x000fe4000f8e02ff */
[----:B------:R-:W-:-:S05]  /*0160*/  IMAD R9, R3, UR8, R0 ;  /* 0x0000000803097c24 */ /* 0x000fca000f8e0200 */
[----:B------:R-:W-:-:S13]  /*0170*/  ISETP.GE.AND P0, PT, R9, UR4, PT ;  /* 0x0000000409007c0c */ /* 0x000fda000bf06270 */
[----:B------:R-:W-:Y:S05]  /*0180*/  @P0 EXIT ;  /* 0x000000000000094d */ /* 0x000fea0003800000 */
[----:B------:R-:W0:Y:S01]  /*0190*/  LDC.64 R2, c[0x0][0x380] ;  /* 0x0000e000ff027b82 */ /* 0x000e220000000a00 */
[----:B------:R-:W1:Y:S07]  /*01a0*/  LDCU.64 UR4, c[0x0][0x358] ;  /* 0x00006b00ff0477ac */ /* 0x000e6e0008000a00 */
[----:B------:R-:W2:Y:S08]  /*01b0*/  LDC.64 R4, c[0x0][0x388] ;  /* 0x0000e200ff047b82 */ /* 0x000eb00000000a00 */
[----:B------:R-:W3:Y:S01]  /*01c0*/  LDC.64 R6, c[0x0][0x390] ;  /* 0x0000e400ff067b82 */ /* 0x000ee20000000a00 */
[----:B0-----:R-:W-:-:S06]  /*01d0*/  IMAD.WIDE R2, R9, 0x4, R2 ;  /* 0x0000000409027825 */ /* 0x001fcc00078e0202 */
[----:B-1----:R-:W4:Y:S01]  /*01e0*/  LDG.E R2, desc[UR4][R2.64] ;  /* 0x0000000402027981 */ /* 0x002f22000c1e1900 */
[----:B--2---:R-:W-:-:S06]  /*01f0*/  IMAD.WIDE R4, R9, 0x4, R4 ;  /* 0x0000000409047825 */ /* 0x004fcc00078e0204 */
[----:B------:R-:W4:Y:S01]  /*0200*/  LDG.E R5, desc[UR4][R4.64] ;  /* 0x0000000404057981 */ /* 0x000f22000c1e1900 */
[----:B---3--:R-:W-:-:S04]  /*0210*/  IMAD.WIDE R6, R9, 0x4, R6 ;  /* 0x0000000409067825 */ /* 0x008fc800078e0206 */
[----:B----4-:R-:W-:-:S05]  /*0220*/  FADD R9, R2, R5 ;  /* 0x0000000502097221 */ /* 0x010fca0000000000 */
[----:B------:R-:W-:Y:S01]  /*0230*/  STG.E desc[UR4][R6.64], R9 ;  /* 0x0000000906007986 */ /* 0x000fe2000c101904 */
[----:B------:R-:W-:Y:S05]  /*0240*/  EXIT ;  /* 0x000000000000794d */ /* 0x000fea0003800000 */
.L_x_0:
[----:B------:R-:W-:-:S00]  /*0250*/  BRA `(.L_x_0) ;  /* 0xfffffffc00fc7947 */ /* 0x000fc0000383ffff */
[----:B------:R-:W-:-:S00]  /*0260*/  NOP ;  /* 0x0000000000007918 */ /* 0x000fc00000000000 */
        /* <DEDUP_REMOVED lines=9> */
.L_x_2:


//--------------------- .text._Z14vec_add_gpu_1dPfS_S_i --------------------------
	.section	.text._Z14vec_add_gpu_1dPfS_S_i,"ax",@progbits
	.align	128
        .global         _Z14vec_add_gpu_1dPfS_S_i
        .type           _Z14vec_add_gpu_1dPfS_S_i,@function
        .size           _Z14vec_add_gpu_1dPfS_S_i,(.L_x_3 - _Z14vec_add_gpu_1dPfS_S_i)
        .other          _Z14vec_add_gpu_1dPfS_S_i,@"STO_CUDA_ENTRY STV_DEFAULT"
_Z14vec_add_gpu_1dPfS_S_i:
.text._Z14vec_add_gpu_1dPfS_S_i:
[----:B------:R-:W-:Y:S01]  /*0000*/  LDC R1, c[0x0][0x37c] ;  /* 0x0000df00ff017b82 */ /* 0x000fe20000000800 */
[----:B------:R-:W0:Y:S07]  /*0010*/  S2R R0, SR_TID.X ;  /* 0x0000000000007919 */ /* 0x000e2e0000002100 */
[----:B------:R-:W0:Y:S01]  /*0020*/  S2UR UR4, SR_CTAID.X ;  /* 0x00000000000479c3 */ /* 0x000e220000002500 */
[----:B------:R-:W1:Y:S07]  /*0030*/  LDCU UR5, c[0x0][0x398] ;  /* 0x00007300ff0577ac */ /* 0x000e6e0008000800 */
[----:B------:R-:W0:Y:S02]  /*0040*/  LDC R9, c[0x0][0x360] ;  /* 0x0000d800ff097b82 */ /* 0x000e240000000800 */
[----:B0-----:R-:W-:-:S05]  /*0050*/  IMAD R9, R9, UR4, R0 ;  /* 0x0000000409097c24 */ /* 0x001fca000f8e0200 */
[----:B-1----:R-:W-:-:S13]  /*0060*/  ISETP.GE.AND P0, PT, R9, UR5, PT ;  /* 0x0000000509007c0c */ /* 0x002fda000bf06270 */
        /* <DEDUP_REMOVED lines=13> */
.L_x_1:
        /* <DEDUP_REMOVED lines=12> */
.L_x_3:


//--------------------- .nv.shared.reserved.0     --------------------------
	.section	.nv.shared.reserved.0,"aw",@nobits
	.weak		__nv_reservedSMEM_offset_0_alias
	.size		__nv_reservedSMEM_offset_0_alias, 0, 64
	.other		__nv_reservedSMEM_offset_0_alias,@"STO_CUDA_RESERVED_SHARED STV_DEFAULT"
__nv_reservedSMEM_offset_0_alias:
	.zero		0
	.zero		64


//--------------------- .nv.constant0._Z14vec_add_gpu_3dPfS_S_iii --------------------------
	.section	.nv.constant0._Z14vec_add_gpu_3dPfS_S_iii,"a",@progbits
	.sectionflags	@""
	.align	4
.nv.constant0._Z14vec_add_gpu_3dPfS_S_iii:
	.zero		932


//--------------------- .nv.constant0._Z14vec_add_gpu_1dPfS_S_i --------------------------
	.section	.nv.constant0._Z14vec_add_gpu_1dPfS_S_i,"a",@progbits
	.sectionflags	@""
	.align	4
.nv.constant0._Z14vec_add_gpu_1dPfS_S_i:
	.zero		924


//--------------------- SYMBOLS --------------------------

	.type		.nv.reservedSmem.offset0,@object
	.size		.nv.reservedSmem.offset0,0x4
